//
// Generated by NVIDIA NVVM Compiler
//
// Compiler Build ID: CL-36424714
// Cuda compilation tools, release 13.0, V13.0.88
// Based on NVVM 20.0.0
//

.version 9.0
.target sm_100
.address_size 64

	// .globl	Run

.visible .entry Run(
	.param .u32 Run_param_0,
	.param .u64 .ptr .align 1 Run_param_1,
	.param .u64 .ptr .align 1 Run_param_2,
	.param .u64 .ptr .align 1 Run_param_3,
	.param .u32 Run_param_4
)
{
	.reg .pred 	%p<45>;
	.reg .b32 	%r<35>;
	.reg .b32 	%f<155>;
	.reg .b64 	%rd<16>;

	ld.param.u32 	%r3, [Run_param_0];
	ld.param.u64 	%rd4, [Run_param_1];
	ld.param.u64 	%rd5, [Run_param_2];
	ld.param.u64 	%rd6, [Run_param_3];
	ld.param.u32 	%r2, [Run_param_4];
	cvta.to.global.u64 	%rd1, %rd6;
	cvta.to.global.u64 	%rd2, %rd5;
	cvta.to.global.u64 	%rd3, %rd4;
	mov.u32 	%r4, %ctaid.x;
	mov.u32 	%r5, %ntid.x;
	mov.u32 	%r6, %tid.x;
	mad.lo.s32 	%r1, %r4, %r5, %r6;
	setp.ge.s32 	%p1, %r1, %r3;
	@%p1 bra 	$L__BB0_20;
	setp.ne.s32 	%p2, %r2, 1;
	mov.f32 	%f153, 0f3F800000;
	mov.f32 	%f154, 0f3F800000;
	@%p2 bra 	$L__BB0_11;
	mul.wide.s32 	%rd12, %r1, 4;
	add.s64 	%rd13, %rd3, %rd12;
	ld.global.nc.f32 	%f1, [%rd13];
	ld.global.nc.f32 	%f87, [%rd2];
	mul.f32 	%f88, %f87, 0f3F000000;
	cvt.rzi.f32.f32 	%f89, %f88;
	add.f32 	%f90, %f89, %f89;
	sub.f32 	%f91, %f87, %f90;
	abs.f32 	%f3, %f91;
	abs.f32 	%f4, %f1;
	setp.lt.f32 	%p24, %f4, 0f00800000;
	mul.f32 	%f92, %f4, 0f4B800000;
	selp.f32 	%f93, %f92, %f4, %p24;
	selp.f32 	%f94, 0fC1C00000, 0f00000000, %p24;
	mov.b32 	%r21, %f93;
	add.s32 	%r22, %r21, -1060439283;
	and.b32  	%r23, %r22, -8388608;
	sub.s32 	%r24, %r21, %r23;
	mov.b32 	%f95, %r24;
	cvt.rn.f32.s32 	%f96, %r23;
	fma.rn.f32 	%f97, %f96, 0f34000000, %f94;
	add.f32 	%f98, %f95, 0fBF800000;
	add.f32 	%f99, %f95, 0f3F800000;
	rcp.approx.ftz.f32 	%f100, %f99;
	add.f32 	%f101, %f98, %f98;
	mul.f32 	%f102, %f101, %f100;
	mul.f32 	%f103, %f102, %f102;
	sub.f32 	%f104, %f98, %f102;
	add.f32 	%f105, %f104, %f104;
	neg.f32 	%f106, %f102;
	fma.rn.f32 	%f107, %f106, %f98, %f105;
	mul.rn.f32 	%f108, %f100, %f107;
	fma.rn.f32 	%f109, %f103, 0f3A2C32E4, 0f3B52E7DB;
	fma.rn.f32 	%f110, %f109, %f103, 0f3C93BB73;
	fma.rn.f32 	%f111, %f110, %f103, 0f3DF6384F;
	mul.rn.f32 	%f112, %f111, %f103;
	fma.rn.f32 	%f113, %f102, 0f3FB8AA3B, %f97;
	sub.f32 	%f114, %f97, %f113;
	fma.rn.f32 	%f115, %f102, 0f3FB8AA3B, %f114;
	fma.rn.f32 	%f116, %f108, 0f3FB8AA3B, %f115;
	fma.rn.f32 	%f117, %f102, 0f32A55E34, %f116;
	mul.f32 	%f118, %f112, 0f40400000;
	fma.rn.f32 	%f119, %f118, %f108, %f117;
	fma.rn.f32 	%f120, %f112, %f102, %f119;
	add.rn.f32 	%f121, %f113, %f120;
	neg.f32 	%f122, %f113;
	add.rn.f32 	%f123, %f121, %f122;
	neg.f32 	%f124, %f123;
	add.rn.f32 	%f125, %f120, %f124;
	mul.rn.f32 	%f126, %f121, %f87;
	neg.f32 	%f127, %f126;
	fma.rn.f32 	%f128, %f121, %f87, %f127;
	fma.rn.f32 	%f129, %f125, %f87, %f128;
	cvt.rni.f32.f32 	%f130, %f126;
	sub.f32 	%f131, %f126, %f130;
	add.f32 	%f132, %f131, %f129;
	fma.rn.f32 	%f133, %f132, 0f391FCB8E, 0f3AAF85ED;
	fma.rn.f32 	%f134, %f133, %f132, 0f3C1D9856;
	fma.rn.f32 	%f135, %f134, %f132, 0f3D6357BB;
	fma.rn.f32 	%f136, %f135, %f132, 0f3E75FDEC;
	fma.rn.f32 	%f137, %f136, %f132, 0f3F317218;
	fma.rn.f32 	%f138, %f137, %f132, 0f3F800000;
	cvt.rzi.s32.f32 	%r25, %f130;
	setp.gt.f32 	%p25, %f130, 0f00000000;
	selp.b32 	%r26, 0, -2097152000, %p25;
	add.s32 	%r27, %r26, 2130706432;
	mov.b32 	%f139, %r27;
	mul.f32 	%f140, %f138, %f139;
	shl.b32 	%r28, %r25, 23;
	sub.s32 	%r29, %r28, %r26;
	mov.b32 	%f141, %r29;
	mul.f32 	%f142, %f140, %f141;
	abs.f32 	%f143, %f126;
	setp.gt.f32 	%p26, %f143, 0f43180000;
	setp.lt.f32 	%p27, %f126, 0f00000000;
	selp.f32 	%f144, 0f00000000, 0f7F800000, %p27;
	selp.f32 	%f5, %f144, %f142, %p26;
	setp.eq.f32 	%p28, %f1, 0f3F800000;
	setp.eq.f32 	%p29, %f87, 0f00000000;
	or.pred  	%p30, %p28, %p29;
	@%p30 bra 	$L__BB0_10;
	setp.num.f32 	%p31, %f4, %f4;
	abs.f32 	%f145, %f87;
	setp.num.f32 	%p32, %f145, %f145;
	and.pred  	%p33, %p31, %p32;
	@%p33 bra 	$L__BB0_5;
	add.rn.f32 	%f153, %f1, %f87;
	bra.uni 	$L__BB0_10;
$L__BB0_5:
	setp.neu.f32 	%p34, %f1, 0f00000000;
	setp.neu.f32 	%p35, %f4, 0f7F800000;
	and.pred  	%p36, %p34, %p35;
	@%p36 bra 	$L__BB0_7;
	setp.neu.f32 	%p43, %f3, 0f3F800000;
	add.f32 	%f150, %f1, %f1;
	mov.b32 	%r30, %f150;
	setp.lt.f32 	%p44, %f87, 0f00000000;
	xor.b32  	%r31, %r30, 2139095040;
	selp.b32 	%r32, %r31, %r30, %p44;
	and.b32  	%r33, %r32, 2147483647;
	selp.b32 	%r34, %r33, %r32, %p43;
	mov.b32 	%f153, %r34;
	bra.uni 	$L__BB0_10;
$L__BB0_7:
	setp.eq.f32 	%p37, %f1, 0fBF800000;
	setp.eq.f32 	%p38, %f145, 0f7F800000;
	and.pred  	%p39, %p37, %p38;
	@%p39 bra 	$L__BB0_10;
	setp.geu.f32 	%p40, %f1, 0f00000000;
	mov.f32 	%f153, %f5;
	@%p40 bra 	$L__BB0_10;
	setp.neu.f32 	%p41, %f3, 0f3F800000;
	neg.f32 	%f147, %f5;
	selp.f32 	%f148, %f5, %f147, %p41;
	cvt.rmi.f32.f32 	%f149, %f87;
	setp.neu.f32 	%p42, %f87, %f149;
	selp.f32 	%f153, 0f7FFFFFFF, %f148, %p42;
$L__BB0_10:
	add.s64 	%rd15, %rd1, %rd12;
	st.global.f32 	[%rd15], %f153;
	bra.uni 	$L__BB0_20;
$L__BB0_11:
	mul.wide.s32 	%rd7, %r1, 4;
	add.s64 	%rd8, %rd3, %rd7;
	ld.global.nc.f32 	%f11, [%rd8];
	add.s64 	%rd9, %rd2, %rd7;
	ld.global.nc.f32 	%f22, [%rd9];
	mul.f32 	%f23, %f22, 0f3F000000;
	cvt.rzi.f32.f32 	%f24, %f23;
	add.f32 	%f25, %f24, %f24;
	sub.f32 	%f26, %f22, %f25;
	abs.f32 	%f13, %f26;
	abs.f32 	%f14, %f11;
	setp.lt.f32 	%p3, %f14, 0f00800000;
	mul.f32 	%f27, %f14, 0f4B800000;
	selp.f32 	%f28, %f27, %f14, %p3;
	selp.f32 	%f29, 0fC1C00000, 0f00000000, %p3;
	mov.b32 	%r7, %f28;
	add.s32 	%r8, %r7, -1060439283;
	and.b32  	%r9, %r8, -8388608;
	sub.s32 	%r10, %r7, %r9;
	mov.b32 	%f30, %r10;
	cvt.rn.f32.s32 	%f31, %r9;
	fma.rn.f32 	%f32, %f31, 0f34000000, %f29;
	add.f32 	%f33, %f30, 0fBF800000;
	add.f32 	%f34, %f30, 0f3F800000;
	rcp.approx.ftz.f32 	%f35, %f34;
	add.f32 	%f36, %f33, %f33;
	mul.f32 	%f37, %f36, %f35;
	mul.f32 	%f38, %f37, %f37;
	sub.f32 	%f39, %f33, %f37;
	add.f32 	%f40, %f39, %f39;
	neg.f32 	%f41, %f37;
	fma.rn.f32 	%f42, %f41, %f33, %f40;
	mul.rn.f32 	%f43, %f35, %f42;
	fma.rn.f32 	%f44, %f38, 0f3A2C32E4, 0f3B52E7DB;
	fma.rn.f32 	%f45, %f44, %f38, 0f3C93BB73;
	fma.rn.f32 	%f46, %f45, %f38, 0f3DF6384F;
	mul.rn.f32 	%f47, %f46, %f38;
	fma.rn.f32 	%f48, %f37, 0f3FB8AA3B, %f32;
	sub.f32 	%f49, %f32, %f48;
	fma.rn.f32 	%f50, %f37, 0f3FB8AA3B, %f49;
	fma.rn.f32 	%f51, %f43, 0f3FB8AA3B, %f50;
	fma.rn.f32 	%f52, %f37, 0f32A55E34, %f51;
	mul.f32 	%f53, %f47, 0f40400000;
	fma.rn.f32 	%f54, %f53, %f43, %f52;
	fma.rn.f32 	%f55, %f47, %f37, %f54;
	add.rn.f32 	%f56, %f48, %f55;
	neg.f32 	%f57, %f48;
	add.rn.f32 	%f58, %f56, %f57;
	neg.f32 	%f59, %f58;
	add.rn.f32 	%f60, %f55, %f59;
	mul.rn.f32 	%f61, %f56, %f22;
	neg.f32 	%f62, %f61;
	fma.rn.f32 	%f63, %f56, %f22, %f62;
	fma.rn.f32 	%f64, %f60, %f22, %f63;
	cvt.rni.f32.f32 	%f65, %f61;
	sub.f32 	%f66, %f61, %f65;
	add.f32 	%f67, %f66, %f64;
	fma.rn.f32 	%f68, %f67, 0f391FCB8E, 0f3AAF85ED;
	fma.rn.f32 	%f69, %f68, %f67, 0f3C1D9856;
	fma.rn.f32 	%f70, %f69, %f67, 0f3D6357BB;
	fma.rn.f32 	%f71, %f70, %f67, 0f3E75FDEC;
	fma.rn.f32 	%f72, %f71, %f67, 0f3F317218;
	fma.rn.f32 	%f73, %f72, %f67, 0f3F800000;
	cvt.rzi.s32.f32 	%r11, %f65;
	setp.gt.f32 	%p4, %f65, 0f00000000;
	selp.b32 	%r12, 0, -2097152000, %p4;
	add.s32 	%r13, %r12, 2130706432;
	mov.b32 	%f74, %r13;
	mul.f32 	%f75, %f73, %f74;
	shl.b32 	%r14, %r11, 23;
	sub.s32 	%r15, %r14, %r12;
	mov.b32 	%f76, %r15;
	mul.f32 	%f77, %f75, %f76;
	abs.f32 	%f78, %f61;
	setp.gt.f32 	%p5, %f78, 0f43180000;
	setp.lt.f32 	%p6, %f61, 0f00000000;
	selp.f32 	%f79, 0f00000000, 0f7F800000, %p6;
	selp.f32 	%f15, %f79, %f77, %p5;
	setp.eq.f32 	%p7, %f11, 0f3F800000;
	setp.eq.f32 	%p8, %f22, 0f00000000;
	or.pred  	%p9, %p7, %p8;
	@%p9 bra 	$L__BB0_19;
	setp.num.f32 	%p10, %f14, %f14;
	abs.f32 	%f80, %f22;
	setp.num.f32 	%p11, %f80, %f80;
	and.pred  	%p12, %p10, %p11;
	@%p12 bra 	$L__BB0_14;
	add.rn.f32 	%f154, %f11, %f22;
	bra.uni 	$L__BB0_19;
$L__BB0_14:
	setp.neu.f32 	%p13, %f11, 0f00000000;
	setp.neu.f32 	%p14, %f14, 0f7F800000;
	and.pred  	%p15, %p13, %p14;
	@%p15 bra 	$L__BB0_16;
	setp.neu.f32 	%p22, %f13, 0f3F800000;
	add.f32 	%f85, %f11, %f11;
	mov.b32 	%r16, %f85;
	setp.lt.f32 	%p23, %f22, 0f00000000;
	xor.b32  	%r17, %r16, 2139095040;
	selp.b32 	%r18, %r17, %r16, %p23;
	and.b32  	%r19, %r18, 2147483647;
	selp.b32 	%r20, %r19, %r18, %p22;
	mov.b32 	%f154, %r20;
	bra.uni 	$L__BB0_19;
$L__BB0_16:
	setp.eq.f32 	%p16, %f11, 0fBF800000;
	setp.eq.f32 	%p17, %f80, 0f7F800000;
	and.pred  	%p18, %p16, %p17;
	@%p18 bra 	$L__BB0_19;
	setp.geu.f32 	%p19, %f11, 0f00000000;
	mov.f32 	%f154, %f15;
	@%p19 bra 	$L__BB0_19;
	setp.neu.f32 	%p20, %f13, 0f3F800000;
	neg.f32 	%f82, %f15;
	selp.f32 	%f83, %f15, %f82, %p20;
	cvt.rmi.f32.f32 	%f84, %f22;
	setp.neu.f32 	%p21, %f22, %f84;
	selp.f32 	%f154, 0f7FFFFFFF, %f83, %p21;
$L__BB0_19:
	add.s64 	%rd11, %rd1, %rd7;
	st.global.f32 	[%rd11], %f154;
$L__BB0_20:
	ret;

}


// ===== COMPILED SASS (sm_100) =====

	.target	sm_100

	.elftype	@"ET_EXEC"


//--------------------- .note.nv.tkinfo           --------------------------
	.section	.note.nv.tkinfo,"",@"SHT_NOTE"
	.sectionflags	@"SHF_NOTE_NV_TKINFO"
	.tkinfo
        /*0018*/ 	.word	0x00000002
        /*0030*/ 	.string	""
        /*0030*/ 	.string	"ptxas"
        /*0030*/ 	.string	"Cuda compilation tools, release 13.0, V13.0.88"
        /*0030*/ 	.string	"Build cuda_13.0.r13.0/compiler.36424714_0"
        /*0030*/ 	.string	"-arch sm_100 -m 64 "



//--------------------- .note.nv.cuinfo           --------------------------
	.section	.note.nv.cuinfo,"",@"SHT_NOTE"
	.sectionflags	@"SHF_NOTE_NV_CUINFO"
        /*0018*/ 	.short	0x0002
        /*001a*/ 	.short	0x0064
        /*001c*/ 	.short	0x0082
	.zero		2


//--------------------- .nv.info                  --------------------------
	.section	.nv.info,"",@"SHT_CUDA_INFO"
	.align	4


	//----- nvinfo : EIATTR_REGCOUNT
	.align		4
        /*0000*/ 	.byte	0x04, 0x2f
        /*0002*/ 	.short	(.L_1 - .L_0)
	.align		4
.L_0:
        /*0004*/ 	.word	index@(Run)
        /*0008*/ 	.word	0x00000011


	//----- nvinfo : EIATTR_FRAME_SIZE
	.align		4
.L_1:
        /*000c*/ 	.byte	0x04, 0x11
        /*000e*/ 	.short	(.L_3 - .L_2)
	.align		4
.L_2:
        /*0010*/ 	.word	index@(Run)
        /*0014*/ 	.word	0x00000000


	//----- nvinfo : EIATTR_MIN_STACK_SIZE
	.align		4
.L_3:
        /*0018*/ 	.byte	0x04, 0x12
        /*001a*/ 	.short	(.L_5 - .L_4)
	.align		4
.L_4:
        /*001c*/ 	.word	index@(Run)
        /*0020*/ 	.word	0x00000000
.L_5:


//--------------------- .nv.compat                --------------------------
	.section	.nv.compat,"",@"SHT_CUDA_COMPAT_INFO"
	.align	4
        /*0000*/ 	.byte	0x02, 0x09, 0x00, 0x00, 0x02, 0x02, 0x01, 0x00, 0x02, 0x05, 0x05, 0x00, 0x03, 0x07, 0x01, 0x01
        /*0010*/ 	.byte	0x02, 0x03, 0x00, 0x00, 0x02, 0x06, 0x01, 0x00, 0x04, 0x0b, 0x08, 0x00, 0x01, 0x00, 0x00, 0x00
        /*0020*/ 	.byte	0x00, 0x00, 0x00, 0x00


//--------------------- .nv.info.Run              --------------------------
	.section	.nv.info.Run,"",@"SHT_CUDA_INFO"
	.sectionflags	@""
	.align	4


	//----- nvinfo : EIATTR_CUDA_API_VERSION
	.align		4
        /*0000*/ 	.byte	0x04, 0x37
        /*0002*/ 	.short	(.L_7 - .L_6)
.L_6:
        /*0004*/ 	.word	0x00000082


	//----- nvinfo : EIATTR_KPARAM_INFO
	.align		4
.L_7:
        /*0008*/ 	.byte	0x04, 0x17
        /*000a*/ 	.short	(.L_9 - .L_8)
.L_8:
        /*000c*/ 	.word	0x00000000
        /*0010*/ 	.short	0x0004
        /*0012*/ 	.short	0x0020
        /*0014*/ 	.byte	0x00, 0xf0, 0x11, 0x00


	//----- nvinfo : EIATTR_KPARAM_INFO
	.align		4
.L_9:
        /*0018*/ 	.byte	0x04, 0x17
        /*001a*/ 	.short	(.L_11 - .L_10)
.L_10:
        /*001c*/ 	.word	0x00000000
        /*0020*/ 	.short	0x0003
        /*0022*/ 	.short	0x0018
        /*0024*/ 	.byte	0x00, 0xf5, 0x21, 0x00


	//----- nvinfo : EIATTR_KPARAM_INFO
	.align		4
.L_11:
        /*0028*/ 	.byte	0x04, 0x17
        /*002a*/ 	.short	(.L_13 - .L_12)
.L_12:
        /*002c*/ 	.word	0x00000000
        /*0030*/ 	.short	0x0002
        /*0032*/ 	.short	0x0010
        /*0034*/ 	.byte	0x00, 0xf5, 0x21, 0x00


	//----- nvinfo : EIATTR_KPARAM_INFO
	.align		4
.L_13:
        /*0038*/ 	.byte	0x04, 0x17
        /*003a*/ 	.short	(.L_15 - .L_14)
.L_14:
        /*003c*/ 	.word	0x00000000
        /*0040*/ 	.short	0x0001
        /*0042*/ 	.short	0x0008
        /*0044*/ 	.byte	0x00, 0xf5, 0x21, 0x00


	//----- nvinfo : EIATTR_KPARAM_INFO
	.align		4
.L_15:
        /*0048*/ 	.byte	0x04, 0x17
        /*004a*/ 	.short	(.L_17 - .L_16)
.L_16:
        /*004c*/ 	.word	0x00000000
        /*0050*/ 	.short	0x0000
        /*0052*/ 	.short	0x0000
        /*0054*/ 	.byte	0x00, 0xf0, 0x11, 0x00


	//----- nvinfo : EIATTR_SPARSE_MMA_MASK
	.align		4
.L_17:
        /*0058*/ 	.byte	0x03, 0x50
        /*005a*/ 	.short	0x0000


	//----- nvinfo : EIATTR_MAXREG_COUNT
	.align		4
        /*005c*/ 	.byte	0x03, 0x1b
        /*005e*/ 	.short	0x00ff


	//----- nvinfo : EIATTR_MERCURY_ISA_VERSION
	.align		4
        /*0060*/ 	.byte	0x03, 0x5f
        /*0062*/ 	.short	0x0101


	//----- nvinfo : EIATTR_VRC_CTA_INIT_COUNT
	.align		4
        /*0064*/ 	.byte	0x02, 0x4a
	.zero		1
	.zero		1


	//----- nvinfo : EIATTR_EXIT_INSTR_OFFSETS
	.align		4
        /*0068*/ 	.byte	0x04, 0x1c
        /*006a*/ 	.short	(.L_19 - .L_18)


	//   ....[0]....
.L_18:
        /*006c*/ 	.word	0x00000070


	//   ....[1]....
        /*0070*/ 	.word	0x00000700


	//   ....[2]....
        /*0074*/ 	.word	0x00000d40


	//----- nvinfo : EIATTR_CRS_STACK_SIZE
	.align		4
.L_19:
        /*0078*/ 	.byte	0x04, 0x1e
        /*007a*/ 	.short	(.L_21 - .L_20)
.L_20:
        /*007c*/ 	.word	0x00000000


	//----- nvinfo : EIATTR_CBANK_PARAM_SIZE
	.align		4
.L_21:
        /*0080*/ 	.byte	0x03, 0x19
        /*0082*/ 	.short	0x0024


	//----- nvinfo : EIATTR_PARAM_CBANK
	.align		4
        /*0084*/ 	.byte	0x04, 0x0a
        /*0086*/ 	.short	(.L_23 - .L_22)
	.align		4
.L_22:
        /*0088*/ 	.word	index@(.nv.constant0.Run)
        /*008c*/ 	.short	0x0380
        /*008e*/ 	.short	0x0024


	//----- nvinfo : EIATTR_SW_WAR
	.align		4
.L_23:
        /*0090*/ 	.byte	0x04, 0x36
        /*0092*/ 	.short	(.L_25 - .L_24)
.L_24:
        /*0094*/ 	.word	0x00000008
.L_25:


//--------------------- .nv.callgraph             --------------------------
	.section	.nv.callgraph,"",@"SHT_CUDA_CALLGRAPH"
	.align	4
	.sectionentsize	8
	.align		4
        /*0000*/ 	.word	0x00000000
	.align		4
        /*0004*/ 	.word	0xffffffff
	.align		4
        /*0008*/ 	.word	0x00000000
	.align		4
        /*000c*/ 	.word	0xfffffffe
	.align		4
        /*0010*/ 	.word	0x00000000
	.align		4
        /*0014*/ 	.word	0xfffffffd
	.align		4
        /*0018*/ 	.word	0x00000000
	.align		4
        /*001c*/ 	.word	0xfffffffc


//--------------------- .text.Run                 --------------------------
	.section	.text.Run,"ax",@progbits
	.align	128
        .global         Run
        .type           Run,@function
        .size           Run,(.L_x_6 - Run)
        .other          Run,@"STO_CUDA_ENTRY STV_DEFAULT"
Run:
.text.Run:
[----:B------:R-:W-:Y:S01]  /*0000*/  LDC R1, c[0x0][0x37c] ;  /* 0x0000df00ff017b82 */ /* 0x000fe20000000800 */
[----:B------:R-:W0:Y:S07]  /*0010*/  S2R R3, SR_TID.X ;  /* 0x0000000000037919 */ /* 0x000e2e0000002100 */
[----:B------:R-:W0:Y:S01]  /*0020*/  S2UR UR4, SR_CTAID.X ;  /* 0x00000000000479c3 */ /* 0x000e220000002500 */
[----:B------:R-:W1:Y:S07]  /*0030*/  LDCU UR5, c[0x0][0x380] ;  /* 0x00007000ff0577ac */ /* 0x000e6e0008000800 */
[----:B------:R-:W0:Y:S02]  /*0040*/  LDC R0, c[0x0][0x360] ;  /* 0x0000d800ff007b82 */ /* 0x000e240000000800 */
[----:B0-----:R-:W-:-:S05]  /*0050*/  IMAD R0, R0, UR4, R3 ;  /* 0x0000000400007c24 */ /* 0x001fca000f8e0203 */
[----:B-1----:R-:W-:-:S13]  /*0060*/  ISETP.GE.AND P0, PT, R0, UR5, PT ;  /* 0x0000000500007c0c */ /* 0x002fda000bf06270 */
[----:B------:R-:W-:Y:S05]  /*0070*/  @P0 EXIT ;  /* 0x000000000000094d */ /* 0x000fea0003800000 */
[----:B------:R-:W0:Y:S01]  /*0080*/  LDCU UR6, c[0x0][0x3a0] ;  /* 0x00007400ff0677ac */ /* 0x000e220008000800 */
[----:B------:R-:W-:Y:S01]  /*0090*/  HFMA2 R2, -RZ, RZ, 1.875, 0 ;  /* 0x3f800000ff027431 */ /* 0x000fe200000001ff */
[----:B------:R-:W1:Y:S01]  /*00a0*/  LDCU.64 UR4, c[0x0][0x358] ;  /* 0x00006b00ff0477ac */ /* 0x000e620008000a00 */
[----:B0-----:R-:W-:-:S09]  /*00b0*/  UISETP.NE.AND UP0, UPT, UR6, 0x1, UPT ;  /* 0x000000010600788c */ /* 0x001fd2000bf05270 */
[----:B-1----:R-:W-:Y:S05]  /*00c0*/  BRA.U UP0, `(.L_x_0) ;  /* 0x0000000500907547 */ /* 0x002fea000b800000 */
[----:B------:R-:W0:Y:S02]  /*00d0*/  LDC.64 R4, c[0x0][0x388] ;  /* 0x0000e200ff047b82 */ /* 0x000e240000000a00 */
[----:B0-----:R-:W-:-:S05]  /*00e0*/  IMAD.WIDE R4, R0, 0x4, R4 ;  /* 0x0000000400047825 */ /* 0x001fca00078e0204 */
[----:B------:R-:W2:Y:S01]  /*00f0*/  LDG.E.CONSTANT R2, desc[UR4][R4.64] ;  /* 0x0000000404027981 */ /* 0x000ea2000c1e9900 */
[----:B------:R-:W0:Y:S03]  /*0100*/  LDC.64 R6, c[0x0][0x390] ;  /* 0x0000e400ff067b82 */ /* 0x000e260000000a00 */
[----:B0-----:R0:W3:Y:S01]  /*0110*/  LDG.E.CONSTANT R3, desc[UR4][R6.64] ;  /* 0x0000000406037981 */ /* 0x0010e2000c1e9900 */
[----:B------:R-:W-:Y:S01]  /*0120*/  BSSY.RECONVERGENT B0, `(.L_x_1) ;  /* 0x000005a000007945 */ /* 0x000fe20003800200 */
[C---:B--2---:R-:W-:Y:S01]  /*0130*/  FMUL R9, |R2|.reuse, 16777216 ;  /* 0x4b80000002097820 */ /* 0x044fe20000400200 */
[----:B------:R-:W-:-:S04]  /*0140*/  FSETP.GEU.AND P0, PT, |R2|, 1.175494350822287508e-38, PT ;  /* 0x008000000200780b */ /* 0x000fc80003f0e200 */
[----:B------:R-:W-:Y:S02]  /*0150*/  FSEL R9, R9, |R2|, !P0 ;  /* 0x4000000209097208 */ /* 0x000fe40004000000 */
[----:B------:R-:W-:Y:S02]  /*0160*/  FSEL R4, RZ, -24, P0 ;  /* 0xc1c00000ff047808 */ /* 0x000fe40000000000 */
[----:B------:R-:W-:-:S04]  /*0170*/  IADD3 R8, PT, PT, R9, -0x3f3504f3, RZ ;  /* 0xc0cafb0d09087810 */ /* 0x000fc80007ffe0ff */
[----:B------:R-:W-:-:S04]  /*0180*/  LOP3.LUT R8, R8, 0xff800000, RZ, 0xc0, !PT ;  /* 0xff80000008087812 */ /* 0x000fc800078ec0ff */
[-C--:B------:R-:W-:Y:S02]  /*0190*/  IADD3 R9, PT, PT, R9, -R8.reuse, RZ ;  /* 0x8000000809097210 */ /* 0x080fe40007ffe0ff */
[----:B------:R-:W-:Y:S02]  /*01a0*/  I2FP.F32.S32 R5, R8 ;  /* 0x0000000800057245 */ /* 0x000fe40000201400 */
[----:B------:R-:W-:Y:S01]  /*01b0*/  MOV R8, 0x3a2c32e4 ;  /* 0x3a2c32e400087802 */ /* 0x000fe20000000f00 */
[C---:B------:R-:W-:Y:S01]  /*01c0*/  FADD R10, R9.reuse, 1 ;  /* 0x3f800000090a7421 */ /* 0x040fe20000000000 */
[----:B------:R-:W-:Y:S01]  /*01d0*/  FADD R9, R9, -1 ;  /* 0xbf80000009097421 */ /* 0x000fe20000000000 */
[----:B------:R-:W-:-:S03]  /*01e0*/  FFMA R4, R5, 1.1920928955078125e-07, R4 ;  /* 0x3400000005047823 */ /* 0x000fc60000000004 */
[----:B------:R-:W-:Y:S01]  /*01f0*/  FADD R11, R9, R9 ;  /* 0x00000009090b7221 */ /* 0x000fe20000000000 */
[----:B------:R-:W1:Y:S03]  /*0200*/  MUFU.RCP R10, R10 ;  /* 0x0000000a000a7308 */ /* 0x000e660000001000 */
[----:B-1----:R-:W-:-:S04]  /*0210*/  FMUL R11, R10, R11 ;  /* 0x0000000b0a0b7220 */ /* 0x002fc80000400000 */
[----:B0-----:R-:W-:Y:S01]  /*0220*/  FADD R6, R9, -R11 ;  /* 0x8000000b09067221 */ /* 0x001fe20000000000 */
[CC--:B------:R-:W-:Y:S01]  /*0230*/  FMUL R5, R11.reuse, R11.reuse ;  /* 0x0000000b0b057220 */ /* 0x0c0fe20000400000 */
[----:B------:R-:W-:Y:S02]  /*0240*/  FFMA R7, R11, 1.4426950216293334961, R4 ;  /* 0x3fb8aa3b0b077823 */ /* 0x000fe40000000004 */
[----:B------:R-:W-:Y:S01]  /*0250*/  FADD R6, R6, R6 ;  /* 0x0000000606067221 */ /* 0x000fe20000000000 */
[----:B------:R-:W-:Y:S01]  /*0260*/  FFMA R8, R5, R8, 0.0032181653659790754318 ;  /* 0x3b52e7db05087423 */ /* 0x000fe20000000008 */
[----:B------:R-:W-:Y:S02]  /*0270*/  FADD R4, R4, -R7 ;  /* 0x8000000704047221 */ /* 0x000fe40000000000 */
[----:B------:R-:W-:Y:S01]  /*0280*/  FFMA R9, R9, -R11, R6 ;  /* 0x8000000b09097223 */ /* 0x000fe20000000006 */
[----:B------:R-:W-:Y:S01]  /*0290*/  FFMA R8, R5, R8, 0.018033718690276145935 ;  /* 0x3c93bb7305087423 */ /* 0x000fe20000000008 */
[----:B------:R-:W-:-:S02]  /*02a0*/  FFMA R4, R11, 1.4426950216293334961, R4 ;  /* 0x3fb8aa3b0b047823 */ /* 0x000fc40000000004 */
[----:B------:R-:W-:Y:S01]  /*02b0*/  FMUL R9, R10, R9 ;  /* 0x000000090a097220 */ /* 0x000fe20000400000 */
[----:B------:R-:W-:-:S03]  /*02c0*/  FFMA R8, R5, R8, 0.12022458761930465698 ;  /* 0x3df6384f05087423 */ /* 0x000fc60000000008 */
[----:B------:R-:W-:Y:S01]  /*02d0*/  FFMA R4, R9, 1.4426950216293334961, R4 ;  /* 0x3fb8aa3b09047823 */ /* 0x000fe20000000004 */
[----:B------:R-:W-:-:S03]  /*02e0*/  FMUL R8, R5, R8 ;  /* 0x0000000805087220 */ /* 0x000fc60000400000 */
[----:B------:R-:W-:Y:S01]  /*02f0*/  FFMA R4, R11, 1.9251366722983220825e-08, R4 ;  /* 0x32a55e340b047823 */ /* 0x000fe20000000004 */
[----:B------:R-:W-:-:S04]  /*0300*/  FMUL R5, R8, 3 ;  /* 0x4040000008057820 */ /* 0x000fc80000400000 */
[----:B------:R-:W-:-:S04]  /*0310*/  FFMA R5, R9, R5, R4 ;  /* 0x0000000509057223 */ /* 0x000fc80000000004 */
[----:B------:R-:W-:-:S04]  /*0320*/  FFMA R8, R11, R8, R5 ;  /* 0x000000080b087223 */ /* 0x000fc80000000005 */
[----:B------:R-:W-:-:S04]  /*0330*/  FADD R4, R7, R8 ;  /* 0x0000000807047221 */ /* 0x000fc80000000000 */
[----:B---3--:R-:W-:Y:S01]  /*0340*/  FMUL R6, R3, R4 ;  /* 0x0000000403067220 */ /* 0x008fe20000400000 */
[----:B------:R-:W-:-:S03]  /*0350*/  FADD R7, -R7, R4 ;  /* 0x0000000407077221 */ /* 0x000fc60000000100 */
[----:B------:R-:W0:Y:S01]  /*0360*/  FRND R9, R6 ;  /* 0x0000000600097307 */ /* 0x000e220000201000 */
[----:B------:R-:W-:Y:S01]  /*0370*/  FADD R8, R8, -R7 ;  /* 0x8000000708087221 */ /* 0x000fe20000000000 */
[C---:B------:R-:W-:Y:S01]  /*0380*/  FFMA R5, R3.reuse, R4, -R6 ;  /* 0x0000000403057223 */ /* 0x040fe20000000806 */
[----:B------:R-:W-:Y:S02]  /*0390*/  MOV R7, 0x391fcb8e ;  /* 0x391fcb8e00077802 */ /* 0x000fe40000000f00 */
[C---:B------:R-:W-:Y:S01]  /*03a0*/  FSETP.GT.AND P1, PT, |R6|.reuse, 152, PT ;  /* 0x431800000600780b */ /* 0x040fe20003f24200 */
[----:B------:R-:W-:Y:S01]  /*03b0*/  FFMA R5, R3, R8, R5 ;  /* 0x0000000803057223 */ /* 0x000fe20000000005 */
[C---:B------:R-:W-:Y:S01]  /*03c0*/  FSETP.GEU.AND P2, PT, R6.reuse, RZ, PT ;  /* 0x000000ff0600720b */ /* 0x040fe20003f4e000 */
[----:B0-----:R-:W-:Y:S01]  /*03d0*/  FADD R4, R6, -R9 ;  /* 0x8000000906047221 */ /* 0x001fe20000000000 */
[----:B------:R-:W-:-:S03]  /*03e0*/  FSETP.GT.AND P0, PT, R9, RZ, PT ;  /* 0x000000ff0900720b */ /* 0x000fc60003f04000 */
[----:B------:R-:W-:Y:S01]  /*03f0*/  FADD R4, R5, R4 ;  /* 0x0000000405047221 */ /* 0x000fe20000000000 */
[----:B------:R-:W-:Y:S02]  /*0400*/  SEL R8, RZ, 0x83000000, P0 ;  /* 0x83000000ff087807 */ /* 0x000fe40000000000 */
[----:B------:R-:W-:Y:S01]  /*0410*/  FSETP.NEU.AND P0, PT, R3, RZ, PT ;  /* 0x000000ff0300720b */ /* 0x000fe20003f0d000 */
[----:B------:R-:W-:Y:S01]  /*0420*/  FFMA R5, R4, R7, 0.0013391353422775864601 ;  /* 0x3aaf85ed04057423 */ /* 0x000fe20000000007 */
[----:B------:R-:W-:Y:S01]  /*0430*/  IADD3 R10, PT, PT, R8, 0x7f000000, RZ ;  /* 0x7f000000080a7810 */ /* 0x000fe20007ffe0ff */
[----:B------:R-:W0:Y:S01]  /*0440*/  F2I.NTZ R7, R6 ;  /* 0x0000000600077305 */ /* 0x000e220000203100 */
[----:B------:R-:W-:Y:S01]  /*0450*/  FSETP.EQ.OR P0, PT, R2, 1, !P0 ;  /* 0x3f8000000200780b */ /* 0x000fe20004702400 */
[----:B------:R-:W-:-:S04]  /*0460*/  FFMA R5, R4, R5, 0.0096188392490148544312 ;  /* 0x3c1d985604057423 */ /* 0x000fc80000000005 */
[----:B------:R-:W-:-:S04]  /*0470*/  FFMA R5, R4, R5, 0.055503588169813156128 ;  /* 0x3d6357bb04057423 */ /* 0x000fc80000000005 */
[----:B------:R-:W-:-:S04]  /*0480*/  FFMA R5, R4, R5, 0.24022644758224487305 ;  /* 0x3e75fdec04057423 */ /* 0x000fc80000000005 */
[----:B------:R-:W-:Y:S01]  /*0490*/  FFMA R5, R4, R5, 0.69314718246459960938 ;  /* 0x3f31721804057423 */ /* 0x000fe20000000005 */
[----:B0-----:R-:W-:-:S03]  /*04a0*/  LEA R8, R7, -R8, 0x17 ;  /* 0x8000000807087211 */ /* 0x001fc600078eb8ff */
[----:B------:R-:W-:-:S04]  /*04b0*/  FFMA R5, R4, R5, 1 ;  /* 0x3f80000004057423 */ /* 0x000fc80000000005 */
[----:B------:R-:W-:-:S04]  /*04c0*/  FMUL R5, R5, R10 ;  /* 0x0000000a05057220 */ /* 0x000fc80000400000 */
[----:B------:R-:W-:Y:S01]  /*04d0*/  FMUL R8, R5, R8 ;  /* 0x0000000805087220 */ /* 0x000fe20000400000 */
[----:B------:R-:W-:Y:S02]  /*04e0*/  MOV R5, 0x3f800000 ;  /* 0x3f80000000057802 */ /* 0x000fe40000000f00 */
[----:B------:R-:W-:Y:S01]  /*04f0*/  @P1 FSEL R8, RZ, +INF , !P2 ;  /* 0x7f800000ff081808 */ /* 0x000fe20005000000 */
[----:B------:R-:W-:Y:S06]  /*0500*/  @P0 BRA `(.L_x_2) ;  /* 0x00000000006c0947 */ /* 0x000fec0003800000 */
[----:B------:R-:W-:-:S04]  /*0510*/  FSETP.NAN.AND P0, PT, |R3|, |R3|, PT ;  /* 0x400000030300720b */ /* 0x000fc80003f08200 */
[----:B------:R-:W-:-:S13]  /*0520*/  FSETP.NUM.AND P0, PT, |R2|, |R2|, !P0 ;  /* 0x400000020200720b */ /* 0x000fda0004707200 */
[----:B------:R-:W-:Y:S01]  /*0530*/  @!P0 FADD R5, R2, R3 ;  /* 0x0000000302058221 */ /* 0x000fe20000000000 */
[----:B------:R-:W-:Y:S06]  /*0540*/  @!P0 BRA `(.L_x_2) ;  /* 0x00000000005c8947 */ /* 0x000fec0003800000 */
[----:B------:R-:W-:Y:S01]  /*0550*/  FMUL R6, R3, 0.5 ;  /* 0x3f00000003067820 */ /* 0x000fe20000400000 */
[----:B------:R-:W-:-:S04]  /*0560*/  FSETP.NEU.AND P0, PT, |R2|, +INF , PT ;  /* 0x7f8000000200780b */ /* 0x000fc80003f0d200 */
[----:B------:R-:W-:Y:S01]  /*0570*/  FSETP.NEU.AND P0, PT, R2, RZ, P0 ;  /* 0x000000ff0200720b */ /* 0x000fe2000070d000 */
[----:B------:R-:W0:Y:S03]  /*0580*/  FRND.TRUNC R6, R6 ;  /* 0x0000000600067307 */ /* 0x000e26000020d000 */
[----:B------:R-:W-:Y:S01]  /*0590*/  FSETP.GEU.OR P1, PT, R3, RZ, P0 ;  /* 0x000000ff0300720b */ /* 0x000fe2000072e400 */
[----:B0-----:R-:W-:-:S04]  /*05a0*/  FADD R4, R6, R6 ;  /* 0x0000000606047221 */ /* 0x001fc80000000000 */
[----:B------:R-:W-:-:S04]  /*05b0*/  FADD R7, R3, -R4 ;  /* 0x8000000403077221 */ /* 0x000fc80000000000 */
[----:B------:R-:W-:Y:S01]  /*05c0*/  @!P0 FADD R4, R2, R2 ;  /* 0x0000000202048221 */ /* 0x000fe20000000000 */
[----:B------:R-:W-:-:S04]  /*05d0*/  FSETP.NEU.AND P2, PT, |R7|, 1, !P0 ;  /* 0x3f8000000700780b */ /* 0x000fc8000474d200 */
[----:B------:R-:W-:-:S09]  /*05e0*/  @!P1 LOP3.LUT R4, R4, 0x7f800000, RZ, 0x3c, !PT ;  /* 0x7f80000004049812 */ /* 0x000fd200078e3cff */
[----:B------:R-:W-:-:S04]  /*05f0*/  @P2 LOP3.LUT R4, R4, 0x7fffffff, RZ, 0xc0, !PT ;  /* 0x7fffffff04042812 */ /* 0x000fc800078ec0ff */
[----:B------:R-:W-:Y:S01]  /*0600*/  @!P0 MOV R5, R4 ;  /* 0x0000000400058202 */ /* 0x000fe20000000f00 */
[----:B------:R-:W-:Y:S06]  /*0610*/  @!P0 BRA `(.L_x_2) ;  /* 0x0000000000288947 */ /* 0x000fec0003800000 */
[----:B------:R-:W-:Y:S02]  /*0620*/  FSETP.NEU.AND P0, PT, |R3|, +INF , PT ;  /* 0x7f8000000300780b */ /* 0x000fe40003f0d200 */
[----:B------:R-:W-:-:S13]  /*0630*/  FSETP.EQ.AND P1, PT, R2, -1, PT ;  /* 0xbf8000000200780b */ /* 0x000fda0003f22000 */
[----:B------:R-:W-:Y:S05]  /*0640*/  @!P0 BRA P1, `(.L_x_2) ;  /* 0x00000000001c8947 */ /* 0x000fea0000800000 */
[----:B------:R-:W-:Y:S02]  /*0650*/  FSETP.GEU.AND P1, PT, R2, RZ, PT ;  /* 0x000000ff0200720b */ /* 0x000fe40003f2e000 */
[----:B------:R-:W-:-:S11]  /*0660*/  MOV R5, R8 ;  /* 0x0000000800057202 */ /* 0x000fd60000000f00 */
[----:B------:R-:W0:Y:S01]  /*0670*/  @!P1 FRND.FLOOR R2, R3 ;  /* 0x0000000300029307 */ /* 0x000e220000205000 */
[----:B------:R-:W-:Y:S02]  /*0680*/  @!P1 FSETP.NEU.AND P2, PT, |R7|, 1, PT ;  /* 0x3f8000000700980b */ /* 0x000fe40003f4d200 */
[----:B0-----:R-:W-:Y:S02]  /*0690*/  @!P1 FSETP.NEU.AND P0, PT, R3, R2, PT ;  /* 0x000000020300920b */ /* 0x001fe40003f0d000 */
[----:B------:R-:W-:-:S04]  /*06a0*/  @!P1 FSEL R2, R8, -R8, P2 ;  /* 0x8000000808029208 */ /* 0x000fc80001000000 */
[----:B------:R-:W-:-:S07]  /*06b0*/  @!P1 FSEL R5, R2, +QNAN , !P0 ;  /* 0x7fffffff02059808 */ /* 0x000fce0004000000 */
.L_x_2:
[----:B------:R-:W-:Y:S05]  /*06c0*/  BSYNC.RECONVERGENT B0 ;  /* 0x0000000000007941 */ /* 0x000fea0003800200 */
.L_x_1:
[----:B------:R-:W0:Y:S02]  /*06d0*/  LDC.64 R2, c[0x0][0x398] ;  /* 0x0000e600ff027b82 */ /* 0x000e240000000a00 */
[----:B0-----:R-:W-:-:S05]  /*06e0*/  IMAD.WIDE R2, R0, 0x4, R2 ;  /* 0x0000000400027825 */ /* 0x001fca00078e0202 */
[----:B------:R-:W-:Y:S01]  /*06f0*/  STG.E desc[UR4][R2.64], R5 ;  /* 0x0000000502007986 */ /* 0x000fe2000c101904 */
[----:B------:R-:W-:Y:S05]  /*0700*/  EXIT ;  /* 0x000000000000794d */ /* 0x000fea0003800000 */
.L_x_0:
[----:B------:R-:W0:Y:S02]  /*0710*/  LDC.64 R4, c[0x0][0x388] ;  /* 0x0000e200ff047b82 */ /* 0x000e240000000a00 */
[----:B0-----:R-:W-:-:S06]  /*0720*/  IMAD.WIDE R6, R0, 0x4, R4 ;  /* 0x0000000400067825 */ /* 0x001fcc00078e0204 */
[----:B------:R-:W0:Y:S01]  /*0730*/  LDC.64 R4, c[0x0][0x390] ;  /* 0x0000e400ff047b82 */ /* 0x000e220000000a00 */
[----:B------:R-:W2:Y:S01]  /*0740*/  LDG.E.CONSTANT R3, desc[UR4][R6.64] ;  /* 0x0000000406037981 */ /* 0x000ea2000c1e9900 */
[----:B0-----:R-:W-:-:S06]  /*0750*/  IMAD.WIDE R4, R0, 0x4, R4 ;  /* 0x0000000400047825 */ /* 0x001fcc00078e0204 */
[----:B------:R0:W3:Y:S01]  /*0760*/  LDG.E.CONSTANT R4, desc[UR4][R4.64] ;  /* 0x0000000404047981 */ /* 0x0000e2000c1e9900 */
[----:B------:R-:W-:Y:S01]  /*0770*/  BSSY.RECONVERGENT B0, `(.L_x_3) ;  /* 0x0000059000007945 */ /* 0x000fe20003800200 */
[C---:B--2---:R-:W-:Y:S01]  /*0780*/  FMUL R8, |R3|.reuse, 16777216 ;  /* 0x4b80000003087820 */ /* 0x044fe20000400200 */
[----:B------:R-:W-:-:S04]  /*0790*/  FSETP.GEU.AND P0, PT, |R3|, 1.175494350822287508e-38, PT ;  /* 0x008000000300780b */ /* 0x000fc80003f0e200 */
[----:B------:R-:W-:Y:S02]  /*07a0*/  FSEL R8, R8, |R3|, !P0 ;  /* 0x4000000308087208 */ /* 0x000fe40004000000 */
[----:B0-----:R-:W-:Y:S02]  /*07b0*/  FSEL R5, RZ, -24, P0 ;  /* 0xc1c00000ff057808 */ /* 0x001fe40000000000 */
        /* <DEDUP_REMOVED lines=9> */
[----:B------:R-:W0:Y:S03]  /*0850*/  MUFU.RCP R10, R10 ;  /* 0x0000000a000a7308 */ /* 0x000e260000001000 */
[----:B0-----:R-:W-:-:S04]  /*0860*/  FMUL R12, R10, R7 ;  /* 0x000000070a0c7220 */ /* 0x001fc80000400000 */
[----:B------:R-:W-:Y:S01]  /*0870*/  FADD R7, R8, -R12 ;  /* 0x8000000c08077221 */ /* 0x000fe20000000000 */
        /* <DEDUP_REMOVED lines=9> */
[C---:B------:R-:W-:Y:S01]  /*0910*/  FFMA R9, R6.reuse, R9, 0.12022458761930465698 ;  /* 0x3df6384f06097423 */ /* 0x040fe20000000009 */
[----:B------:R-:W-:Y:S02]  /*0920*/  MOV R10, 0x391fcb8e ;  /* 0x391fcb8e000a7802 */ /* 0x000fe40000000f00 */
        /* <DEDUP_REMOVED lines=11> */
[-C--:B------:R-:W-:Y:S01]  /*09e0*/  FFMA R7, R7, R4.reuse, -R5 ;  /* 0x0000000407077223 */ /* 0x080fe20000000805 */
[C---:B------:R-:W-:Y:S02]  /*09f0*/  FSETP.GT.AND P1, PT, |R5|.reuse, 152, PT ;  /* 0x431800000500780b */ /* 0x040fe40003f24200 */
[C---:B------:R-:W-:Y:S01]  /*0a00*/  FSETP.GEU.AND P2, PT, R5.reuse, RZ, PT ;  /* 0x000000ff0500720b */ /* 0x040fe20003f4e000 */
[----:B------:R-:W-:Y:S02]  /*0a10*/  FFMA R7, R14, R4, R7 ;  /* 0x000000040e077223 */ /* 0x000fe40000000007 */
[----:B------:R-:W1:Y:S01]  /*0a20*/  F2I.NTZ R9, R5 ;  /* 0x0000000500097305 */ /* 0x000e620000203100 */
[----:B0-----:R-:W-:Y:S01]  /*0a30*/  FADD R8, R5, -R6 ;  /* 0x8000000605087221 */ /* 0x001fe20000000000 */
[----:B------:R-:W-:-:S03]  /*0a40*/  FSETP.GT.AND P0, PT, R6, RZ, PT ;  /* 0x000000ff0600720b */ /* 0x000fc60003f04000 */
[----:B------:R-:W-:Y:S01]  /*0a50*/  FADD R7, R7, R8 ;  /* 0x0000000807077221 */ /* 0x000fe20000000000 */
[----:B------:R-:W-:Y:S02]  /*0a60*/  SEL R6, RZ, 0x83000000, P0 ;  /* 0x83000000ff067807 */ /* 0x000fe40000000000 */
[----:B------:R-:W-:Y:S01]  /*0a70*/  FSETP.NEU.AND P0, PT, R4, RZ, PT ;  /* 0x000000ff0400720b */ /* 0x000fe20003f0d000 */
[----:B------:R-:W-:Y:S01]  /*0a80*/  FFMA R8, R7, R10, 0.0013391353422775864601 ;  /* 0x3aaf85ed07087423 */ /* 0x000fe2000000000a */
[----:B------:R-:W-:Y:S02]  /*0a90*/  IADD3 R11, PT, PT, R6, 0x7f000000, RZ ;  /* 0x7f000000060b7810 */ /* 0x000fe40007ffe0ff */
[----:B------:R-:W-:Y:S01]  /*0aa0*/  FSETP.EQ.OR P0, PT, R3, 1, !P0 ;  /* 0x3f8000000300780b */ /* 0x000fe20004702400 */
[----:B------:R-:W-:Y:S01]  /*0ab0*/  FFMA R8, R7, R8, 0.0096188392490148544312 ;  /* 0x3c1d985607087423 */ /* 0x000fe20000000008 */
[----:B-1----:R-:W-:-:S03]  /*0ac0*/  LEA R9, R9, -R6, 0x17 ;  /* 0x8000000609097211 */ /* 0x002fc600078eb8ff */
[----:B------:R-:W-:-:S04]  /*0ad0*/  FFMA R8, R7, R8, 0.055503588169813156128 ;  /* 0x3d6357bb07087423 */ /* 0x000fc80000000008 */
[----:B------:R-:W-:-:S04]  /*0ae0*/  FFMA R8, R7, R8, 0.24022644758224487305 ;  /* 0x3e75fdec07087423 */ /* 0x000fc80000000008 */
[----:B------:R-:W-:-:S04]  /*0af0*/  FFMA R8, R7, R8, 0.69314718246459960938 ;  /* 0x3f31721807087423 */ /* 0x000fc80000000008 */
[----:B------:R-:W-:-:S04]  /*0b00*/  FFMA R8, R7, R8, 1 ;  /* 0x3f80000007087423 */ /* 0x000fc80000000008 */
[----:B------:R-:W-:-:S04]  /*0b10*/  FMUL R8, R8, R11 ;  /* 0x0000000b08087220 */ /* 0x000fc80000400000 */
[----:B------:R-:W-:Y:S01]  /*0b20*/  FMUL R8, R8, R9 ;  /* 0x0000000908087220 */ /* 0x000fe20000400000 */
        /* <DEDUP_REMOVED lines=10> */
[----:B------:R-:W-:-:S09]  /*0bd0*/  FSETP.GEU.OR P1, PT, R4, RZ, P0 ;  /* 0x000000ff0400720b */ /* 0x000fd2000072e400 */
[----:B------:R-:W-:Y:S01]  /*0be0*/  @!P0 FADD R6, R3, R3 ;  /* 0x0000000303068221 */ /* 0x000fe20000000000 */
[----:B0-----:R-:W-:-:S04]  /*0bf0*/  FADD R7, R5, R5 ;  /* 0x0000000505077221 */ /* 0x001fc80000000000 */
[----:B------:R-:W-:Y:S01]  /*0c00*/  @!P1 LOP3.LUT R6, R6, 0x7f800000, RZ, 0x3c, !PT ;  /* 0x7f80000006069812 */ /* 0x000fe200078e3cff */
[----:B------:R-:W-:-:S05]  /*0c10*/  FADD R7, R4, -R7 ;  /* 0x8000000704077221 */ /* 0x000fca0000000000 */
[----:B------:R-:W-:-:S13]  /*0c20*/  FSETP.NEU.AND P2, PT, |R7|, 1, !P0 ;  /* 0x3f8000000700780b */ /* 0x000fda000474d200 */
        /* <DEDUP_REMOVED lines=13> */
.L_x_4:
[----:B------:R-:W-:Y:S05]  /*0d00*/  BSYNC.RECONVERGENT B0 ;  /* 0x0000000000007941 */ /* 0x000fea0003800200 */
.L_x_3:
[----:B------:R-:W0:Y:S02]  /*0d10*/  LDC.64 R4, c[0x0][0x398] ;  /* 0x0000e600ff047b82 */ /* 0x000e240000000a00 */
[----:B0-----:R-:W-:-:S05]  /*0d20*/  IMAD.WIDE R4, R0, 0x4, R4 ;  /* 0x0000000400047825 */ /* 0x001fca00078e0204 */
[----:B------:R-:W-:Y:S01]  /*0d30*/  STG.E desc[UR4][R4.64], R2 ;  /* 0x0000000204007986 */ /* 0x000fe2000c101904 */
[----:B------:R-:W-:Y:S05]  /*0d40*/  EXIT ;  /* 0x000000000000794d */ /* 0x000fea0003800000 */
.L_x_5:
[----:B------:R-:W-:-:S00]  /*0d50*/  BRA `(.L_x_5) ;  /* 0xfffffffc00fc7947 */ /* 0x000fc0000383ffff */
[----:B------:R-:W-:-:S00]  /*0d60*/  NOP ;  /* 0x0000000000007918 */ /* 0x000fc00000000000 */
        /* <DEDUP_REMOVED lines=9> */
.L_x_6:


//--------------------- .nv.shared.reserved.0     --------------------------
	.section	.nv.shared.reserved.0,"aw",@nobits
	.weak		__nv_reservedSMEM_offset_0_alias
	.size		__nv_reservedSMEM_offset_0_alias, 0, 64
	.other		__nv_reservedSMEM_offset_0_alias,@"STO_CUDA_RESERVED_SHARED STV_DEFAULT"
__nv_reservedSMEM_offset_0_alias:
	.zero		0
	.zero		64


//--------------------- .nv.constant0.Run         --------------------------
	.section	.nv.constant0.Run,"a",@progbits
	.sectionflags	@""
	.align	4
.nv.constant0.Run:
	.zero		932


//--------------------- SYMBOLS --------------------------

	.type		.nv.reservedSmem.offset0,@object
	.size		.nv.reservedSmem.offset0,0x4
